	.headerflags	@"EF_CUDA_TEXMODE_UNIFIED EF_CUDA_64BIT_ADDRESS EF_CUDA_ACCELERATORS EF_CUDA_SM90 EF_CUDA_VIRTUAL_SM(EF_CUDA_SM90)"
	.elftype	@"ET_EXEC"


//--------------------- .nv.info                  --------------------------
	.section	.nv.info,"",@"SHT_CUDA_INFO"
	.align	4


	//----- nvinfo : EIATTR_REGCOUNT
	.align		4
        /*0000*/ 	.byte	0x04, 0x2f
        /*0002*/ 	.short	(.L_1 - .L_0)
	.align		4
.L_0:
        /*0004*/ 	.word	index@(triton_poi_fused_avg_pool2d_5)
        /*0008*/ 	.word	0x00000012


	//----- nvinfo : EIATTR_MIN_STACK_SIZE
	.align		4
.L_1:
        /*000c*/ 	.byte	0x04, 0x12
        /*000e*/ 	.short	(.L_3 - .L_2)
	.align		4
.L_2:
        /*0010*/ 	.word	index@(triton_poi_fused_avg_pool2d_5)
        /*0014*/ 	.word	0x00000000


	//----- nvinfo : EIATTR_FRAME_SIZE
	.align		4
.L_3:
        /*0018*/ 	.byte	0x04, 0x11
        /*001a*/ 	.short	(.L_5 - .L_4)
	.align		4
.L_4:
        /*001c*/ 	.word	index@(triton_poi_fused_avg_pool2d_5)
        /*0020*/ 	.word	0x00000000


	//----- nvinfo : EIATTR_MIN_STACK_SIZE
	.align		4
.L_5:
        /*0024*/ 	.byte	0x04, 0x12
        /*0026*/ 	.short	(.L_7 - .L_6)
	.align		4
.L_6:
        /*0028*/ 	.word	index@(triton_poi_fused_avg_pool2d_5)
        /*002c*/ 	.word	0x00000000
.L_7:


//--------------------- .nv.info.triton_poi_fused_avg_pool2d_5 --------------------------
	.section	.nv.info.triton_poi_fused_avg_pool2d_5,"",@"SHT_CUDA_INFO"
	.sectionflags	@""
	.align	4


	//----- nvinfo : EIATTR_CUDA_API_VERSION
	.align		4
        /*0000*/ 	.byte	0x04, 0x37
        /*0002*/ 	.short	(.L_9 - .L_8)
.L_8:
        /*0004*/ 	.word	0x0000007c


	//----- nvinfo : EIATTR_KPARAM_INFO
	.align		4
.L_9:
        /*0008*/ 	.byte	0x04, 0x17
        /*000a*/ 	.short	(.L_11 - .L_10)
.L_10:
        /*000c*/ 	.word	0x00000000
        /*0010*/ 	.short	0x0002
        /*0012*/ 	.short	0x0010
        /*0014*/ 	.byte	0x00, 0xf0, 0x11, 0x00


	//----- nvinfo : EIATTR_KPARAM_INFO
	.align		4
.L_11:
        /*0018*/ 	.byte	0x04, 0x17
        /*001a*/ 	.short	(.L_13 - .L_12)
.L_12:
        /*001c*/ 	.word	0x00000000
        /*0020*/ 	.short	0x0001
        /*0022*/ 	.short	0x0008
        /*0024*/ 	.byte	0x00, 0xf4, 0x21, 0x00


	//----- nvinfo : EIATTR_KPARAM_INFO
	.align		4
.L_13:
        /*0028*/ 	.byte	0x04, 0x17
        /*002a*/ 	.short	(.L_15 - .L_14)
.L_14:
        /*002c*/ 	.word	0x00000000
        /*0030*/ 	.short	0x0000
        /*0032*/ 	.short	0x0000
        /*0034*/ 	.byte	0x00, 0xf4, 0x21, 0x00


	//----- nvinfo : EIATTR_SPARSE_MMA_MASK
	.align		4
.L_15:
        /*0038*/ 	.byte	0x03, 0x50
        /*003a*/ 	.short	0x0000


	//----- nvinfo : EIATTR_MAXREG_COUNT
	.align		4
        /*003c*/ 	.byte	0x03, 0x1b
        /*003e*/ 	.short	0x00ff


	//----- nvinfo : EIATTR_EXIT_INSTR_OFFSETS
	.align		4
        /*0040*/ 	.byte	0x04, 0x1c
        /*0042*/ 	.short	(.L_17 - .L_16)


	//   ....[0]....
.L_16:
        /*0044*/ 	.word	0x000001e0


	//----- nvinfo : EIATTR_REQNTID
	.align		4
.L_17:
        /*0048*/ 	.byte	0x04, 0x10
        /*004a*/ 	.short	(.L_19 - .L_18)
.L_18:
        /*004c*/ 	.word	0x00000080
        /*0050*/ 	.word	0x00000001
        /*0054*/ 	.word	0x00000001


	//----- nvinfo : EIATTR_CBANK_PARAM_SIZE
	.align		4
.L_19:
        /*0058*/ 	.byte	0x03, 0x19
        /*005a*/ 	.short	0x0014


	//----- nvinfo : EIATTR_PARAM_CBANK
	.align		4
        /*005c*/ 	.byte	0x04, 0x0a
        /*005e*/ 	.short	(.L_21 - .L_20)
	.align		4
.L_20:
        /*0060*/ 	.word	index@(.nv.constant0.triton_poi_fused_avg_pool2d_5)
        /*0064*/ 	.short	0x0210
        /*0066*/ 	.short	0x0014


	//----- nvinfo : EIATTR_SW_WAR
	.align		4
.L_21:
        /*0068*/ 	.byte	0x04, 0x36
        /*006a*/ 	.short	(.L_23 - .L_22)
.L_22:
        /*006c*/ 	.word	0x00000008
.L_23:


//--------------------- .nv.callgraph             --------------------------
	.section	.nv.callgraph,"",@"SHT_CUDA_CALLGRAPH"
	.align	4
	.sectionentsize	8
	.align		4
        /*0000*/ 	.word	0x00000000
	.align		4
        /*0004*/ 	.word	0xffffffff
	.align		4
        /*0008*/ 	.word	0x00000000
	.align		4
        /*000c*/ 	.word	0xfffffffe
	.align		4
        /*0010*/ 	.word	0x00000000
	.align		4
        /*0014*/ 	.word	0xfffffffd
	.align		4
        /*0018*/ 	.word	0x00000000
	.align		4
        /*001c*/ 	.word	0xfffffffc


//--------------------- .text.triton_poi_fused_avg_pool2d_5 --------------------------
	.section	.text.triton_poi_fused_avg_pool2d_5,"ax",@progbits
	.align	128
        .global         triton_poi_fused_avg_pool2d_5
        .type           triton_poi_fused_avg_pool2d_5,@function
        .size           triton_poi_fused_avg_pool2d_5,(.L_x_1 - triton_poi_fused_avg_pool2d_5)
        .other          triton_poi_fused_avg_pool2d_5,@"STO_CUDA_ENTRY STV_DEFAULT"
triton_poi_fused_avg_pool2d_5:
.text.triton_poi_fused_avg_pool2d_5:
[----:B------:R-:W-:Y:S01]  /*0000*/  LDC R1, c[0x0][0x28] ;  /* 0x00000a00ff017b82 */ /* 0x000fe20000000800 */
[----:B------:R-:W1:Y:S07]  /*0010*/  S2R R0, SR_TID.X ;  /* 0x0000000000007919 */ /* 0x000e6e0000002100 */
[----:B------:R-:W2:Y:S01]  /*0020*/  LDC.64 R2, c[0x0][0x210] ;  /* 0x00008400ff027b82 */ /* 0x000ea20000000a00 */
[----:B------:R-:W-:Y:S01]  /*0030*/  ULDC.64 UR4, c[0x0][0x208] ;  /* 0x0000820000047ab9 */ /* 0x000fe20000000a00 */
[----:B------:R-:W3:Y:S01]  /*0040*/  S2R R11, SR_CTAID.X ;  /* 0x00000000000b7919 */ /* 0x000ee20000002500 */
[----:B-1----:R-:W-:-:S04]  /*0050*/  LOP3.LUT R0, R0, 0x7f, RZ, 0xc0, !PT ;  /* 0x0000007f00007812 */ /* 0x002fc800078ec0ff */
[----:B---3--:R-:W-:-:S04]  /*0060*/  LEA R11, R11, R0, 0x7 ;  /* 0x000000000b0b7211 */ /* 0x008fc800078e38ff */
[----:B------:R-:W-:-:S04]  /*0070*/  SHF.R.S32.HI R0, RZ, 0x1f, R11 ;  /* 0x0000001fff007819 */ /* 0x000fc8000001140b */
[----:B------:R-:W-:-:S04]  /*0080*/  LEA.HI R0, R0, R11, RZ, 0x4 ;  /* 0x0000000b00007211 */ /* 0x000fc800078f20ff */
[C---:B------:R-:W-:Y:S02]  /*0090*/  LOP3.LUT R4, R0.reuse, 0x7ffffff0, RZ, 0xc0, !PT ;  /* 0x7ffffff000047812 */ /* 0x040fe400078ec0ff */
[----:B------:R-:W-:Y:S02]  /*00a0*/  SHF.L.U32 R0, R0, 0x2, RZ ;  /* 0x0000000200007819 */ /* 0x000fe400000006ff */
[----:B------:R-:W-:Y:S02]  /*00b0*/  IADD3 R4, R11, -R4, RZ ;  /* 0x800000040b047210 */ /* 0x000fe40007ffe0ff */
[----:B------:R-:W-:-:S04]  /*00c0*/  LOP3.LUT R5, R0, 0xffffffc0, RZ, 0xc0, !PT ;  /* 0xffffffc000057812 */ /* 0x000fc800078ec0ff */
[----:B------:R-:W-:-:S04]  /*00d0*/  LEA R7, R4, R5, 0x1 ;  /* 0x0000000504077211 */ /* 0x000fc800078e08ff */
[----:B------:R-:W-:Y:S01]  /*00e0*/  IADD3 R9, R7, 0x20, RZ ;  /* 0x0000002007097810 */ /* 0x000fe20007ffe0ff */
[----:B--2---:R-:W-:Y:S01]  /*00f0*/  IMAD.WIDE R4, R7, 0x4, R2 ;  /* 0x0000000407047825 */ /* 0x004fe200078e0202 */
[----:B------:R-:W-:-:S03]  /*0100*/  IADD3 R15, R7, 0x21, RZ ;  /* 0x00000021070f7810 */ /* 0x000fc60007ffe0ff */
[--C-:B------:R-:W-:Y:S01]  /*0110*/  IMAD.WIDE R6, R9, 0x4, R2.reuse ;  /* 0x0000000409067825 */ /* 0x100fe200078e0202 */
[----:B------:R-:W2:Y:S01]  /*0120*/  LDG.E.EL R0, desc[UR4][R4.64] ;  /* 0x0000000404007981 */ /* 0x000ea2000c2e1900 */
[----:B------:R-:W1:Y:S03]  /*0130*/  LDC.64 R8, c[0x0][0x218] ;  /* 0x00008600ff087b82 */ /* 0x000e660000000a00 */
[----:B------:R-:W2:Y:S01]  /*0140*/  LDG.E.EL R13, desc[UR4][R4.64+0x4] ;  /* 0x00000404040d7981 */ /* 0x000ea2000c2e1900 */
[----:B------:R-:W-:-:S03]  /*0150*/  IMAD.WIDE R2, R15, 0x4, R2 ;  /* 0x000000040f027825 */ /* 0x000fc600078e0202 */
[----:B------:R-:W3:Y:S04]  /*0160*/  LDG.E.EL R6, desc[UR4][R6.64] ;  /* 0x0000000406067981 */ /* 0x000ee8000c2e1900 */
[----:B------:R-:W4:Y:S01]  /*0170*/  LDG.E.EL R2, desc[UR4][R2.64] ;  /* 0x0000000402027981 */ /* 0x000f22000c2e1900 */
[----:B-1----:R-:W-:-:S04]  /*0180*/  IMAD.WIDE R8, R11, 0x4, R8 ;  /* 0x000000040b087825 */ /* 0x002fc800078e0208 */
[----:B--2---:R-:W-:-:S04]  /*0190*/  FADD R13, R0, R13 ;  /* 0x0000000d000d7221 */ /* 0x004fc80000000000 */
[----:B---3--:R-:W-:-:S04]  /*01a0*/  FADD R13, R6, R13 ;  /* 0x0000000d060d7221 */ /* 0x008fc80000000000 */
[----:B----4-:R-:W-:-:S04]  /*01b0*/  FADD R13, R2, R13 ;  /* 0x0000000d020d7221 */ /* 0x010fc80000000000 */
[----:B------:R-:W-:-:S05]  /*01c0*/  FMUL R13, R13, 0.25 ;  /* 0x3e8000000d0d7820 */ /* 0x000fca0000400000 */
[----:B------:R-:W-:Y:S01]  /*01d0*/  STG.E desc[UR4][R8.64], R13 ;  /* 0x0000000d08007986 */ /* 0x000fe2000c101904 */
[----:B------:R-:W-:Y:S05]  /*01e0*/  EXIT ;  /* 0x000000000000794d */ /* 0x000fea0003800000 */
.L_x_0:
[----:B------:R-:W-:-:S00]  /*01f0*/  BRA `(.L_x_0) ;  /* 0xfffffffc00fc7947 */ /* 0x000fc0000383ffff */
[----:B------:R-:W-:-:S00]  /*0200*/  NOP ;  /* 0x0000000000007918 */ /* 0x000fc00000000000 */
[----:B------:R-:W-:-:S00]  /*0210*/  NOP ;  /* 0x0000000000007918 */ /* 0x000fc00000000000 */
[----:B------:R-:W-:-:S00]  /*0220*/  NOP ;  /* 0x0000000000007918 */ /* 0x000fc00000000000 */
[----:B------:R-:W-:-:S00]  /*0230*/  NOP ;  /* 0x0000000000007918 */ /* 0x000fc00000000000 */
[----:B------:R-:W-:-:S00]  /*0240*/  NOP ;  /* 0x0000000000007918 */ /* 0x000fc00000000000 */
[----:B------:R-:W-:-:S00]  /*0250*/  NOP ;  /* 0x0000000000007918 */ /* 0x000fc00000000000 */
[----:B------:R-:W-:-:S00]  /*0260*/  NOP ;  /* 0x0000000000007918 */ /* 0x000fc00000000000 */
[----:B------:R-:W-:-:S00]  /*0270*/  NOP ;  /* 0x0000000000007918 */ /* 0x000fc00000000000 */
.L_x_1:


//--------------------- .nv.constant0.triton_poi_fused_avg_pool2d_5 --------------------------
	.section	.nv.constant0.triton_poi_fused_avg_pool2d_5,"a",@progbits
	.sectionflags	@""
	.align	4
.nv.constant0.triton_poi_fused_avg_pool2d_5:
	.zero		548
